	.headerflags	@"EF_CUDA_TEXMODE_UNIFIED EF_CUDA_64BIT_ADDRESS EF_CUDA_ACCELERATORS EF_CUDA_SM90 EF_CUDA_VIRTUAL_SM(EF_CUDA_SM90)"
	.elftype	@"ET_EXEC"


//--------------------- .nv.info                  --------------------------
	.section	.nv.info,"",@"SHT_CUDA_INFO"
	.align	4


	//----- nvinfo : EIATTR_REGCOUNT
	.align		4
        /*0000*/ 	.byte	0x04, 0x2f
        /*0002*/ 	.short	(.L_1 - .L_0)
	.align		4
.L_0:
        /*0004*/ 	.word	index@(triton_poi_fused_add_convolution_native_batch_norm_backward_54)
        /*0008*/ 	.word	0x00000018


	//----- nvinfo : EIATTR_MIN_STACK_SIZE
	.align		4
.L_1:
        /*000c*/ 	.byte	0x04, 0x12
        /*000e*/ 	.short	(.L_3 - .L_2)
	.align		4
.L_2:
        /*0010*/ 	.word	index@(triton_poi_fused_add_convolution_native_batch_norm_backward_54)
        /*0014*/ 	.word	0x00000000


	//----- nvinfo : EIATTR_FRAME_SIZE
	.align		4
.L_3:
        /*0018*/ 	.byte	0x04, 0x11
        /*001a*/ 	.short	(.L_5 - .L_4)
	.align		4
.L_4:
        /*001c*/ 	.word	index@(triton_poi_fused_add_convolution_native_batch_norm_backward_54)
        /*0020*/ 	.word	0x00000000


	//----- nvinfo : EIATTR_MIN_STACK_SIZE
	.align		4
.L_5:
        /*0024*/ 	.byte	0x04, 0x12
        /*0026*/ 	.short	(.L_7 - .L_6)
	.align		4
.L_6:
        /*0028*/ 	.word	index@(triton_poi_fused_add_convolution_native_batch_norm_backward_54)
        /*002c*/ 	.word	0x00000000
.L_7:


//--------------------- .nv.info.triton_poi_fused_add_convolution_native_batch_norm_backward_54 --------------------------
	.section	.nv.info.triton_poi_fused_add_convolution_native_batch_norm_backward_54,"",@"SHT_CUDA_INFO"
	.sectionflags	@""
	.align	4


	//----- nvinfo : EIATTR_CUDA_API_VERSION
	.align		4
        /*0000*/ 	.byte	0x04, 0x37
        /*0002*/ 	.short	(.L_9 - .L_8)
.L_8:
        /*0004*/ 	.word	0x0000007c


	//----- nvinfo : EIATTR_KPARAM_INFO
	.align		4
.L_9:
        /*0008*/ 	.byte	0x04, 0x17
        /*000a*/ 	.short	(.L_11 - .L_10)
.L_10:
        /*000c*/ 	.word	0x00000000
        /*0010*/ 	.short	0x0005
        /*0012*/ 	.short	0x0028
        /*0014*/ 	.byte	0x00, 0xf0, 0x11, 0x00


	//----- nvinfo : EIATTR_KPARAM_INFO
	.align		4
.L_11:
        /*0018*/ 	.byte	0x04, 0x17
        /*001a*/ 	.short	(.L_13 - .L_12)
.L_12:
        /*001c*/ 	.word	0x00000000
        /*0020*/ 	.short	0x0004
        /*0022*/ 	.short	0x0020
        /*0024*/ 	.byte	0x00, 0xf4, 0x21, 0x00


	//----- nvinfo : EIATTR_KPARAM_INFO
	.align		4
.L_13:
        /*0028*/ 	.byte	0x04, 0x17
        /*002a*/ 	.short	(.L_15 - .L_14)
.L_14:
        /*002c*/ 	.word	0x00000000
        /*0030*/ 	.short	0x0003
        /*0032*/ 	.short	0x0018
        /*0034*/ 	.byte	0x00, 0xf4, 0x21, 0x00


	//----- nvinfo : EIATTR_KPARAM_INFO
	.align		4
.L_15:
        /*0038*/ 	.byte	0x04, 0x17
        /*003a*/ 	.short	(.L_17 - .L_16)
.L_16:
        /*003c*/ 	.word	0x00000000
        /*0040*/ 	.short	0x0002
        /*0042*/ 	.short	0x0010
        /*0044*/ 	.byte	0x00, 0xf4, 0x21, 0x00


	//----- nvinfo : EIATTR_KPARAM_INFO
	.align		4
.L_17:
        /*0048*/ 	.byte	0x04, 0x17
        /*004a*/ 	.short	(.L_19 - .L_18)
.L_18:
        /*004c*/ 	.word	0x00000000
        /*0050*/ 	.short	0x0001
        /*0052*/ 	.short	0x0008
        /*0054*/ 	.byte	0x00, 0xf4, 0x21, 0x00


	//----- nvinfo : EIATTR_KPARAM_INFO
	.align		4
.L_19:
        /*0058*/ 	.byte	0x04, 0x17
        /*005a*/ 	.short	(.L_21 - .L_20)
.L_20:
        /*005c*/ 	.word	0x00000000
        /*0060*/ 	.short	0x0000
        /*0062*/ 	.short	0x0000
        /*0064*/ 	.byte	0x00, 0xf4, 0x21, 0x00


	//----- nvinfo : EIATTR_SPARSE_MMA_MASK
	.align		4
.L_21:
        /*0068*/ 	.byte	0x03, 0x50
        /*006a*/ 	.short	0x0000


	//----- nvinfo : EIATTR_MAXREG_COUNT
	.align		4
        /*006c*/ 	.byte	0x03, 0x1b
        /*006e*/ 	.short	0x00ff


	//----- nvinfo : EIATTR_EXIT_INSTR_OFFSETS
	.align		4
        /*0070*/ 	.byte	0x04, 0x1c
        /*0072*/ 	.short	(.L_23 - .L_22)


	//   ....[0]....
.L_22:
        /*0074*/ 	.word	0x000002e0


	//----- nvinfo : EIATTR_REQNTID
	.align		4
.L_23:
        /*0078*/ 	.byte	0x04, 0x10
        /*007a*/ 	.short	(.L_25 - .L_24)
.L_24:
        /*007c*/ 	.word	0x00000080
        /*0080*/ 	.word	0x00000001
        /*0084*/ 	.word	0x00000001


	//----- nvinfo : EIATTR_CBANK_PARAM_SIZE
	.align		4
.L_25:
        /*0088*/ 	.byte	0x03, 0x19
        /*008a*/ 	.short	0x002c


	//----- nvinfo : EIATTR_PARAM_CBANK
	.align		4
        /*008c*/ 	.byte	0x04, 0x0a
        /*008e*/ 	.short	(.L_27 - .L_26)
	.align		4
.L_26:
        /*0090*/ 	.word	index@(.nv.constant0.triton_poi_fused_add_convolution_native_batch_norm_backward_54)
        /*0094*/ 	.short	0x0210
        /*0096*/ 	.short	0x002c


	//----- nvinfo : EIATTR_SW_WAR
	.align		4
.L_27:
        /*0098*/ 	.byte	0x04, 0x36
        /*009a*/ 	.short	(.L_29 - .L_28)
.L_28:
        /*009c*/ 	.word	0x00000008
.L_29:


//--------------------- .nv.callgraph             --------------------------
	.section	.nv.callgraph,"",@"SHT_CUDA_CALLGRAPH"
	.align	4
	.sectionentsize	8
	.align		4
        /*0000*/ 	.word	0x00000000
	.align		4
        /*0004*/ 	.word	0xffffffff
	.align		4
        /*0008*/ 	.word	0x00000000
	.align		4
        /*000c*/ 	.word	0xfffffffe
	.align		4
        /*0010*/ 	.word	0x00000000
	.align		4
        /*0014*/ 	.word	0xfffffffd
	.align		4
        /*0018*/ 	.word	0x00000000
	.align		4
        /*001c*/ 	.word	0xfffffffc


//--------------------- .text.triton_poi_fused_add_convolution_native_batch_norm_backward_54 --------------------------
	.section	.text.triton_poi_fused_add_convolution_native_batch_norm_backward_54,"ax",@progbits
	.align	128
        .global         triton_poi_fused_add_convolution_native_batch_norm_backward_54
        .type           triton_poi_fused_add_convolution_native_batch_norm_backward_54,@function
        .size           triton_poi_fused_add_convolution_native_batch_norm_backward_54,(.L_x_1 - triton_poi_fused_add_convolution_native_batch_norm_backward_54)
        .other          triton_poi_fused_add_convolution_native_batch_norm_backward_54,@"STO_CUDA_ENTRY STV_DEFAULT"
triton_poi_fused_add_convolution_native_batch_norm_backward_54:
.text.triton_poi_fused_add_convolution_native_batch_norm_backward_54:
[----:B------:R-:W-:Y:S01]  /*0000*/  LDC R1, c[0x0][0x28] ;  /* 0x00000a00ff017b82 */ /* 0x000fe20000000800 */
[----:B------:R-:W1:Y:S07]  /*0010*/  S2R R0, SR_TID.X ;  /* 0x0000000000007919 */ /* 0x000e6e0000002100 */
[----:B------:R-:W2:Y:S01]  /*0020*/  LDC.64 R20, c[0x0][0x218] ;  /* 0x00008600ff147b82 */ /* 0x000ea20000000a00 */
[----:B------:R-:W-:Y:S01]  /*0030*/  ULDC.64 UR4, c[0x0][0x208] ;  /* 0x0000820000047ab9 */ /* 0x000fe20000000a00 */
[----:B------:R-:W3:Y:S06]  /*0040*/  S2R R13, SR_CTAID.X ;  /* 0x00000000000d7919 */ /* 0x000eec0000002500 */
[----:B------:R-:W4:Y:S08]  /*0050*/  LDC.64 R2, c[0x0][0x210] ;  /* 0x00008400ff027b82 */ /* 0x000f300000000a00 */
[----:B------:R-:W5:Y:S08]  /*0060*/  LDC.64 R8, c[0x0][0x220] ;  /* 0x00008800ff087b82 */ /* 0x000f700000000a00 */
[----:B------:R-:W2:Y:S01]  /*0070*/  LDC.64 R16, c[0x0][0x230] ;  /* 0x00008c00ff107b82 */ /* 0x000ea20000000a00 */
[----:B-1----:R-:W-:-:S02]  /*0080*/  SHF.L.U32 R0, R0, 0x2, RZ ;  /* 0x0000000200007819 */ /* 0x002fc400000006ff */
[----:B---3--:R-:W-:Y:S02]  /*0090*/  SHF.R.S32.HI R4, RZ, 0x16, R13 ;  /* 0x00000016ff047819 */ /* 0x008fe4000001140d */
[----:B------:R-:W-:Y:S02]  /*00a0*/  LOP3.LUT R0, R0, 0x1fc, RZ, 0xc0, !PT ;  /* 0x000001fc00007812 */ /* 0x000fe400078ec0ff */
[----:B------:R-:W-:Y:S02]  /*00b0*/  SGXT R4, R4, 0x1 ;  /* 0x000000010404781a */ /* 0x000fe40000000200 */
[----:B------:R-:W-:-:S04]  /*00c0*/  LEA R13, R13, R0, 0x9 ;  /* 0x000000000d0d7211 */ /* 0x000fc800078e48ff */
[----:B------:R-:W-:Y:S01]  /*00d0*/  LEA.HI R0, R4, R13, RZ, 0xc ;  /* 0x0000000d04007211 */ /* 0x000fe200078f60ff */
[----:B----4-:R-:W-:Y:S01]  /*00e0*/  IMAD.WIDE R2, R13, 0x4, R2 ;  /* 0x000000040d027825 */ /* 0x010fe200078e0202 */
[----:B------:R-:W1:Y:S02]  /*00f0*/  LDC.64 R4, c[0x0][0x228] ;  /* 0x00008a00ff047b82 */ /* 0x000e640000000a00 */
[----:B------:R-:W-:-:S04]  /*0100*/  SHF.R.S32.HI R0, RZ, 0xc, R0 ;  /* 0x0000000cff007819 */ /* 0x000fc80000011400 */
[----:B------:R-:W-:-:S04]  /*0110*/  LEA.HI R6, R0, R0, RZ, 0x2 ;  /* 0x0000000000067211 */ /* 0x000fc800078f10ff */
[----:B------:R-:W-:-:S04]  /*0120*/  LOP3.LUT R19, R6, 0xfffffffc, RZ, 0xc0, !PT ;  /* 0xfffffffc06137812 */ /* 0x000fc800078ec0ff */
[----:B------:R-:W-:Y:S01]  /*0130*/  IADD3 R19, R0, -R19, RZ ;  /* 0x8000001300137210 */ /* 0x000fe20007ffe0ff */
[----:B-----5:R-:W-:-:S04]  /*0140*/  IMAD.WIDE R8, R13, 0x4, R8 ;  /* 0x000000040d087825 */ /* 0x020fc800078e0208 */
[----:B--2---:R-:W-:Y:S02]  /*0150*/  IMAD.WIDE R20, R19, 0x4, R20 ;  /* 0x0000000413147825 */ /* 0x004fe400078e0214 */
[----:B------:R-:W2:Y:S02]  /*0160*/  LDG.E.128 R8, desc[UR4][R8.64] ;  /* 0x0000000408087981 */ /* 0x000ea4000c1e1d00 */
[----:B-1----:R-:W-:Y:S02]  /*0170*/  IMAD.WIDE R12, R13, 0x4, R4 ;  /* 0x000000040d0c7825 */ /* 0x002fe400078e0204 */
[----:B------:R-:W3:Y:S04]  /*0180*/  LDG.E.EL R0, desc[UR4][R20.64] ;  /* 0x0000000414007981 */ /* 0x000ee8000c2e1900 */
[----:B------:R-:W3:Y:S01]  /*0190*/  LDG.E.128 R4, desc[UR4][R2.64] ;  /* 0x0000000402047981 */ /* 0x000ee2000c1e1d00 */
[----:B0-----:R-:W-:-:S03]  /*01a0*/  IMAD.WIDE R16, R19, 0x4, R16 ;  /* 0x0000000413107825 */ /* 0x001fc600078e0210 */
[----:B------:R-:W2:Y:S04]  /*01b0*/  LDG.E.128 R12, desc[UR4][R12.64] ;  /* 0x000000040c0c7981 */ /* 0x000ea8000c1e1d00 */
[----:B------:R-:W4:Y:S01]  /*01c0*/  LDG.E.EL R16, desc[UR4][R16.64] ;  /* 0x0000000410107981 */ /* 0x000f22000c2e1900 */
[--C-:B---3--:R-:W-:Y:S01]  /*01d0*/  FADD R4, R4, R0.reuse ;  /* 0x0000000004047221 */ /* 0x108fe20000000000 */
[--C-:B------:R-:W-:Y:S01]  /*01e0*/  FADD R18, R5, R0.reuse ;  /* 0x0000000005127221 */ /* 0x100fe20000000000 */
[--C-:B------:R-:W-:Y:S01]  /*01f0*/  FADD R6, R6, R0.reuse ;  /* 0x0000000006067221 */ /* 0x100fe20000000000 */
[----:B------:R-:W-:Y:S01]  /*0200*/  FADD R0, R7, R0 ;  /* 0x0000000007007221 */ /* 0x000fe20000000000 */
[----:B--2---:R-:W-:Y:S01]  /*0210*/  FADD R5, R8, R12 ;  /* 0x0000000c08057221 */ /* 0x004fe20000000000 */
[----:B------:R-:W-:Y:S01]  /*0220*/  FADD R7, R9, R13 ;  /* 0x0000000d09077221 */ /* 0x000fe20000000000 */
[----:B------:R-:W-:Y:S01]  /*0230*/  FADD R19, R10, R14 ;  /* 0x0000000e0a137221 */ /* 0x000fe20000000000 */
[----:B------:R-:W-:Y:S01]  /*0240*/  FADD R11, R11, R15 ;  /* 0x0000000f0b0b7221 */ /* 0x000fe20000000000 */
[----:B------:R-:W-:Y:S01]  /*0250*/  FADD R5, R4, R5 ;  /* 0x0000000504057221 */ /* 0x000fe20000000000 */
[----:B------:R-:W-:Y:S01]  /*0260*/  FADD R7, R18, R7 ;  /* 0x0000000712077221 */ /* 0x000fe20000000000 */
[----:B------:R-:W-:Y:S01]  /*0270*/  FADD R19, R6, R19 ;  /* 0x0000001306137221 */ /* 0x000fe20000000000 */
[----:B------:R-:W-:Y:S01]  /*0280*/  FADD R11, R0, R11 ;  /* 0x0000000b000b7221 */ /* 0x000fe20000000000 */
[C---:B----4-:R-:W-:Y:S01]  /*0290*/  FADD R8, -R16.reuse, R5 ;  /* 0x0000000510087221 */ /* 0x050fe20000000100 */
[C---:B------:R-:W-:Y:S01]  /*02a0*/  FADD R9, -R16.reuse, R7 ;  /* 0x0000000710097221 */ /* 0x040fe20000000100 */
[C---:B------:R-:W-:Y:S01]  /*02b0*/  FADD R10, -R16.reuse, R19 ;  /* 0x00000013100a7221 */ /* 0x040fe20000000100 */
[----:B------:R-:W-:-:S05]  /*02c0*/  FADD R11, -R16, R11 ;  /* 0x0000000b100b7221 */ /* 0x000fca0000000100 */
[----:B------:R-:W-:Y:S01]  /*02d0*/  STG.E.128 desc[UR4][R2.64], R8 ;  /* 0x0000000802007986 */ /* 0x000fe2000c101d04 */
[----:B------:R-:W-:Y:S05]  /*02e0*/  EXIT ;  /* 0x000000000000794d */ /* 0x000fea0003800000 */
.L_x_0:
[----:B------:R-:W-:-:S00]  /*02f0*/  BRA `(.L_x_0) ;  /* 0xfffffffc00fc7947 */ /* 0x000fc0000383ffff */
[----:B------:R-:W-:-:S00]  /*0300*/  NOP ;  /* 0x0000000000007918 */ /* 0x000fc00000000000 */
[----:B------:R-:W-:-:S00]  /*0310*/  NOP ;  /* 0x0000000000007918 */ /* 0x000fc00000000000 */
[----:B------:R-:W-:-:S00]  /*0320*/  NOP ;  /* 0x0000000000007918 */ /* 0x000fc00000000000 */
[----:B------:R-:W-:-:S00]  /*0330*/  NOP ;  /* 0x0000000000007918 */ /* 0x000fc00000000000 */
[----:B------:R-:W-:-:S00]  /*0340*/  NOP ;  /* 0x0000000000007918 */ /* 0x000fc00000000000 */
[----:B------:R-:W-:-:S00]  /*0350*/  NOP ;  /* 0x0000000000007918 */ /* 0x000fc00000000000 */
[----:B------:R-:W-:-:S00]  /*0360*/  NOP ;  /* 0x0000000000007918 */ /* 0x000fc00000000000 */
[----:B------:R-:W-:-:S00]  /*0370*/  NOP ;  /* 0x0000000000007918 */ /* 0x000fc00000000000 */
.L_x_1:


//--------------------- .nv.constant0.triton_poi_fused_add_convolution_native_batch_norm_backward_54 --------------------------
	.section	.nv.constant0.triton_poi_fused_add_convolution_native_batch_norm_backward_54,"a",@progbits
	.sectionflags	@""
	.align	4
.nv.constant0.triton_poi_fused_add_convolution_native_batch_norm_backward_54:
	.zero		572
